//
// Generated by NVIDIA NVVM Compiler
//
// Compiler Build ID: CL-36424714
// Cuda compilation tools, release 13.0, V13.0.88
// Based on NVVM 20.0.0
//

.version 9.0
.target sm_100
.address_size 64

	// .globl	_Z3addiPiS_

.visible .entry _Z3addiPiS_(
	.param .u32 _Z3addiPiS__param_0,
	.param .u64 .ptr .align 1 _Z3addiPiS__param_1,
	.param .u64 .ptr .align 1 _Z3addiPiS__param_2
)
{
	.reg .b32 	%r<4>;
	.reg .b64 	%rd<5>;

	ld.param.u32 	%r1, [_Z3addiPiS__param_0];
	ld.param.u64 	%rd1, [_Z3addiPiS__param_1];
	ld.param.u64 	%rd2, [_Z3addiPiS__param_2];
	cvta.to.global.u64 	%rd3, %rd2;
	cvta.to.global.u64 	%rd4, %rd1;
	ld.global.u32 	%r2, [%rd4];
	add.s32 	%r3, %r2, %r1;
	st.global.u32 	[%rd3], %r3;
	ret;

}


// ===== COMPILED SASS (sm_100) =====

	.target	sm_100

	.elftype	@"ET_EXEC"


//--------------------- .note.nv.tkinfo           --------------------------
	.section	.note.nv.tkinfo,"",@"SHT_NOTE"
	.sectionflags	@"SHF_NOTE_NV_TKINFO"
	.tkinfo
        /*0018*/ 	.word	0x00000002
        /*0030*/ 	.string	""
        /*0030*/ 	.string	"ptxas"
        /*0030*/ 	.string	"Cuda compilation tools, release 13.0, V13.0.88"
        /*0030*/ 	.string	"Build cuda_13.0.r13.0/compiler.36424714_0"
        /*0030*/ 	.string	"-arch sm_100 -m 64 "



//--------------------- .note.nv.cuinfo           --------------------------
	.section	.note.nv.cuinfo,"",@"SHT_NOTE"
	.sectionflags	@"SHF_NOTE_NV_CUINFO"
        /*0018*/ 	.short	0x0002
        /*001a*/ 	.short	0x0064
        /*001c*/ 	.short	0x0082
	.zero		2


//--------------------- .nv.info                  --------------------------
	.section	.nv.info,"",@"SHT_CUDA_INFO"
	.align	4


	//----- nvinfo : EIATTR_REGCOUNT
	.align		4
        /*0000*/ 	.byte	0x04, 0x2f
        /*0002*/ 	.short	(.L_1 - .L_0)
	.align		4
.L_0:
        /*0004*/ 	.word	index@(_Z3addiPiS_)
        /*0008*/ 	.word	0x0000000a


	//----- nvinfo : EIATTR_FRAME_SIZE
	.align		4
.L_1:
        /*000c*/ 	.byte	0x04, 0x11
        /*000e*/ 	.short	(.L_3 - .L_2)
	.align		4
.L_2:
        /*0010*/ 	.word	index@(_Z3addiPiS_)
        /*0014*/ 	.word	0x00000000


	//----- nvinfo : EIATTR_MIN_STACK_SIZE
	.align		4
.L_3:
        /*0018*/ 	.byte	0x04, 0x12
        /*001a*/ 	.short	(.L_5 - .L_4)
	.align		4
.L_4:
        /*001c*/ 	.word	index@(_Z3addiPiS_)
        /*0020*/ 	.word	0x00000000
.L_5:


//--------------------- .nv.compat                --------------------------
	.section	.nv.compat,"",@"SHT_CUDA_COMPAT_INFO"
	.align	4
        /*0000*/ 	.byte	0x02, 0x09, 0x00, 0x00, 0x02, 0x02, 0x01, 0x00, 0x02, 0x05, 0x05, 0x00, 0x03, 0x07, 0x01, 0x01
        /*0010*/ 	.byte	0x02, 0x03, 0x00, 0x00, 0x02, 0x06, 0x01, 0x00, 0x04, 0x0b, 0x08, 0x00, 0x09, 0x00, 0x00, 0x00
        /*0020*/ 	.byte	0x00, 0x00, 0x00, 0x00


//--------------------- .nv.info._Z3addiPiS_      --------------------------
	.section	.nv.info._Z3addiPiS_,"",@"SHT_CUDA_INFO"
	.sectionflags	@""
	.align	4


	//----- nvinfo : EIATTR_CUDA_API_VERSION
	.align		4
        /*0000*/ 	.byte	0x04, 0x37
        /*0002*/ 	.short	(.L_7 - .L_6)
.L_6:
        /*0004*/ 	.word	0x00000082


	//----- nvinfo : EIATTR_KPARAM_INFO
	.align		4
.L_7:
        /*0008*/ 	.byte	0x04, 0x17
        /*000a*/ 	.short	(.L_9 - .L_8)
.L_8:
        /*000c*/ 	.word	0x00000000
        /*0010*/ 	.short	0x0002
        /*0012*/ 	.short	0x0010
        /*0014*/ 	.byte	0x00, 0xf5, 0x21, 0x00


	//----- nvinfo : EIATTR_KPARAM_INFO
	.align		4
.L_9:
        /*0018*/ 	.byte	0x04, 0x17
        /*001a*/ 	.short	(.L_11 - .L_10)
.L_10:
        /*001c*/ 	.word	0x00000000
        /*0020*/ 	.short	0x0001
        /*0022*/ 	.short	0x0008
        /*0024*/ 	.byte	0x00, 0xf5, 0x21, 0x00


	//----- nvinfo : EIATTR_KPARAM_INFO
	.align		4
.L_11:
        /*0028*/ 	.byte	0x04, 0x17
        /*002a*/ 	.short	(.L_13 - .L_12)
.L_12:
        /*002c*/ 	.word	0x00000000
        /*0030*/ 	.short	0x0000
        /*0032*/ 	.short	0x0000
        /*0034*/ 	.byte	0x00, 0xf0, 0x11, 0x00


	//----- nvinfo : EIATTR_SPARSE_MMA_MASK
	.align		4
.L_13:
        /*0038*/ 	.byte	0x03, 0x50
        /*003a*/ 	.short	0x0000


	//----- nvinfo : EIATTR_MAXREG_COUNT
	.align		4
        /*003c*/ 	.byte	0x03, 0x1b
        /*003e*/ 	.short	0x00ff


	//----- nvinfo : EIATTR_MERCURY_ISA_VERSION
	.align		4
        /*0040*/ 	.byte	0x03, 0x5f
        /*0042*/ 	.short	0x0101


	//----- nvinfo : EIATTR_VRC_CTA_INIT_COUNT
	.align		4
        /*0044*/ 	.byte	0x02, 0x4a
	.zero		1
	.zero		1


	//----- nvinfo : EIATTR_EXIT_INSTR_OFFSETS
	.align		4
        /*0048*/ 	.byte	0x04, 0x1c
        /*004a*/ 	.short	(.L_15 - .L_14)


	//   ....[0]....
.L_14:
        /*004c*/ 	.word	0x00000080


	//----- nvinfo : EIATTR_CBANK_PARAM_SIZE
	.align		4
.L_15:
        /*0050*/ 	.byte	0x03, 0x19
        /*0052*/ 	.short	0x0018


	//----- nvinfo : EIATTR_PARAM_CBANK
	.align		4
        /*0054*/ 	.byte	0x04, 0x0a
        /*0056*/ 	.short	(.L_17 - .L_16)
	.align		4
.L_16:
        /*0058*/ 	.word	index@(.nv.constant0._Z3addiPiS_)
        /*005c*/ 	.short	0x0380
        /*005e*/ 	.short	0x0018


	//----- nvinfo : EIATTR_SW_WAR
	.align		4
.L_17:
        /*0060*/ 	.byte	0x04, 0x36
        /*0062*/ 	.short	(.L_19 - .L_18)
.L_18:
        /*0064*/ 	.word	0x00000008
.L_19:


//--------------------- .nv.callgraph             --------------------------
	.section	.nv.callgraph,"",@"SHT_CUDA_CALLGRAPH"
	.align	4
	.sectionentsize	8
	.align		4
        /*0000*/ 	.word	0x00000000
	.align		4
        /*0004*/ 	.word	0xffffffff
	.align		4
        /*0008*/ 	.word	0x00000000
	.align		4
        /*000c*/ 	.word	0xfffffffe
	.align		4
        /*0010*/ 	.word	0x00000000
	.align		4
        /*0014*/ 	.word	0xfffffffd
	.align		4
        /*0018*/ 	.word	0x00000000
	.align		4
        /*001c*/ 	.word	0xfffffffc


//--------------------- .text._Z3addiPiS_         --------------------------
	.section	.text._Z3addiPiS_,"ax",@progbits
	.align	128
        .global         _Z3addiPiS_
        .type           _Z3addiPiS_,@function
        .size           _Z3addiPiS_,(.L_x_1 - _Z3addiPiS_)
        .other          _Z3addiPiS_,@"STO_CUDA_ENTRY STV_DEFAULT"
_Z3addiPiS_:
.text._Z3addiPiS_:
[----:B------:R-:W-:Y:S08]  /*0000*/  LDC R1, c[0x0][0x37c] ;  /* 0x0000df00ff017b82 */ /* 0x000ff00000000800 */
[----:B------:R-:W0:Y:S01]  /*0010*/  LDC.64 R2, c[0x0][0x388] ;  /* 0x0000e200ff027b82 */ /* 0x000e220000000a00 */
[----:B------:R-:W0:Y:S01]  /*0020*/  LDCU.64 UR4, c[0x0][0x358] ;  /* 0x00006b00ff0477ac */ /* 0x000e220008000a00 */
[----:B------:R-:W1:Y:S01]  /*0030*/  LDCU UR6, c[0x0][0x380] ;  /* 0x00007000ff0677ac */ /* 0x000e620008000800 */
[----:B0-----:R-:W1:Y:S05]  /*0040*/  LDG.E R2, desc[UR4][R2.64] ;  /* 0x0000000402027981 */ /* 0x001e6a000c1e1900 */
[----:B------:R-:W0:Y:S01]  /*0050*/  LDC.64 R4, c[0x0][0x390] ;  /* 0x0000e400ff047b82 */ /* 0x000e220000000a00 */
[----:B-1----:R-:W-:-:S05]  /*0060*/  IADD3 R7, PT, PT, R2, UR6, RZ ;  /* 0x0000000602077c10 */ /* 0x002fca000fffe0ff */
[----:B0-----:R-:W-:Y:S01]  /*0070*/  STG.E desc[UR4][R4.64], R7 ;  /* 0x0000000704007986 */ /* 0x001fe2000c101904 */
[----:B------:R-:W-:Y:S05]  /*0080*/  EXIT ;  /* 0x000000000000794d */ /* 0x000fea0003800000 */
.L_x_0:
[----:B------:R-:W-:-:S00]  /*0090*/  BRA `(.L_x_0) ;  /* 0xfffffffc00fc7947 */ /* 0x000fc0000383ffff */
[----:B------:R-:W-:-:S00]  /*00a0*/  NOP ;  /* 0x0000000000007918 */ /* 0x000fc00000000000 */
        /* <DEDUP_REMOVED lines=13> */
.L_x_1:


//--------------------- .nv.shared.reserved.0     --------------------------
	.section	.nv.shared.reserved.0,"aw",@nobits
	.weak		__nv_reservedSMEM_offset_0_alias
	.size		__nv_reservedSMEM_offset_0_alias, 0, 64
	.other		__nv_reservedSMEM_offset_0_alias,@"STO_CUDA_RESERVED_SHARED STV_DEFAULT"
__nv_reservedSMEM_offset_0_alias:
	.zero		0
	.zero		64


//--------------------- .nv.constant0._Z3addiPiS_ --------------------------
	.section	.nv.constant0._Z3addiPiS_,"a",@progbits
	.sectionflags	@""
	.align	4
.nv.constant0._Z3addiPiS_:
	.zero		920


//--------------------- SYMBOLS --------------------------

	.type		.nv.reservedSmem.offset0,@object
	.size		.nv.reservedSmem.offset0,0x4
